//
// Generated by NVIDIA NVVM Compiler
//
// Compiler Build ID: CL-36424714
// Cuda compilation tools, release 13.0, V13.0.88
// Based on NVVM 20.0.0
//

.version 9.0
.target sm_100
.address_size 64

	// .globl	_Z7add_gpuPfS_S_i

.visible .entry _Z7add_gpuPfS_S_i(
	.param .u64 .ptr .align 1 _Z7add_gpuPfS_S_i_param_0,
	.param .u64 .ptr .align 1 _Z7add_gpuPfS_S_i_param_1,
	.param .u64 .ptr .align 1 _Z7add_gpuPfS_S_i_param_2,
	.param .u32 _Z7add_gpuPfS_S_i_param_3
)
{
	.reg .pred 	%p<2>;
	.reg .b32 	%r<6>;
	.reg .b32 	%f<4>;
	.reg .b64 	%rd<11>;

	ld.param.u64 	%rd1, [_Z7add_gpuPfS_S_i_param_0];
	ld.param.u64 	%rd2, [_Z7add_gpuPfS_S_i_param_1];
	ld.param.u64 	%rd3, [_Z7add_gpuPfS_S_i_param_2];
	ld.param.u32 	%r2, [_Z7add_gpuPfS_S_i_param_3];
	mov.u32 	%r3, %ctaid.x;
	mov.u32 	%r4, %ntid.x;
	mov.u32 	%r5, %tid.x;
	mad.lo.s32 	%r1, %r3, %r4, %r5;
	setp.ge.s32 	%p1, %r1, %r2;
	@%p1 bra 	$L__BB0_2;
	cvta.to.global.u64 	%rd4, %rd1;
	cvta.to.global.u64 	%rd5, %rd2;
	cvta.to.global.u64 	%rd6, %rd3;
	mul.wide.s32 	%rd7, %r1, 4;
	add.s64 	%rd8, %rd4, %rd7;
	ld.global.f32 	%f1, [%rd8];
	add.s64 	%rd9, %rd5, %rd7;
	ld.global.f32 	%f2, [%rd9];
	add.f32 	%f3, %f1, %f2;
	add.s64 	%rd10, %rd6, %rd7;
	st.global.f32 	[%rd10], %f3;
$L__BB0_2:
	ret;

}


// ===== COMPILED SASS (sm_100) =====

	.target	sm_100

	.elftype	@"ET_EXEC"


//--------------------- .note.nv.tkinfo           --------------------------
	.section	.note.nv.tkinfo,"",@"SHT_NOTE"
	.sectionflags	@"SHF_NOTE_NV_TKINFO"
	.tkinfo
        /*0018*/ 	.word	0x00000002
        /*0030*/ 	.string	""
        /*0030*/ 	.string	"ptxas"
        /*0030*/ 	.string	"Cuda compilation tools, release 13.0, V13.0.88"
        /*0030*/ 	.string	"Build cuda_13.0.r13.0/compiler.36424714_0"
        /*0030*/ 	.string	"-arch sm_100 -m 64 "



//--------------------- .note.nv.cuinfo           --------------------------
	.section	.note.nv.cuinfo,"",@"SHT_NOTE"
	.sectionflags	@"SHF_NOTE_NV_CUINFO"
        /*0018*/ 	.short	0x0002
        /*001a*/ 	.short	0x0064
        /*001c*/ 	.short	0x0082
	.zero		2


//--------------------- .nv.info                  --------------------------
	.section	.nv.info,"",@"SHT_CUDA_INFO"
	.align	4


	//----- nvinfo : EIATTR_REGCOUNT
	.align		4
        /*0000*/ 	.byte	0x04, 0x2f
        /*0002*/ 	.short	(.L_1 - .L_0)
	.align		4
.L_0:
        /*0004*/ 	.word	index@(_Z7add_gpuPfS_S_i)
        /*0008*/ 	.word	0x0000000c


	//----- nvinfo : EIATTR_FRAME_SIZE
	.align		4
.L_1:
        /*000c*/ 	.byte	0x04, 0x11
        /*000e*/ 	.short	(.L_3 - .L_2)
	.align		4
.L_2:
        /*0010*/ 	.word	index@(_Z7add_gpuPfS_S_i)
        /*0014*/ 	.word	0x00000000


	//----- nvinfo : EIATTR_MIN_STACK_SIZE
	.align		4
.L_3:
        /*0018*/ 	.byte	0x04, 0x12
        /*001a*/ 	.short	(.L_5 - .L_4)
	.align		4
.L_4:
        /*001c*/ 	.word	index@(_Z7add_gpuPfS_S_i)
        /*0020*/ 	.word	0x00000000
.L_5:


//--------------------- .nv.compat                --------------------------
	.section	.nv.compat,"",@"SHT_CUDA_COMPAT_INFO"
	.align	4
        /*0000*/ 	.byte	0x02, 0x09, 0x00, 0x00, 0x02, 0x02, 0x01, 0x00, 0x02, 0x05, 0x05, 0x00, 0x03, 0x07, 0x01, 0x01
        /*0010*/ 	.byte	0x02, 0x03, 0x00, 0x00, 0x02, 0x06, 0x01, 0x00, 0x04, 0x0b, 0x08, 0x00, 0x09, 0x00, 0x00, 0x00
        /*0020*/ 	.byte	0x00, 0x00, 0x00, 0x00


//--------------------- .nv.info._Z7add_gpuPfS_S_i --------------------------
	.section	.nv.info._Z7add_gpuPfS_S_i,"",@"SHT_CUDA_INFO"
	.sectionflags	@""
	.align	4


	//----- nvinfo : EIATTR_CUDA_API_VERSION
	.align		4
        /*0000*/ 	.byte	0x04, 0x37
        /*0002*/ 	.short	(.L_7 - .L_6)
.L_6:
        /*0004*/ 	.word	0x00000082


	//----- nvinfo : EIATTR_KPARAM_INFO
	.align		4
.L_7:
        /*0008*/ 	.byte	0x04, 0x17
        /*000a*/ 	.short	(.L_9 - .L_8)
.L_8:
        /*000c*/ 	.word	0x00000000
        /*0010*/ 	.short	0x0003
        /*0012*/ 	.short	0x0018
        /*0014*/ 	.byte	0x00, 0xf0, 0x11, 0x00


	//----- nvinfo : EIATTR_KPARAM_INFO
	.align		4
.L_9:
        /*0018*/ 	.byte	0x04, 0x17
        /*001a*/ 	.short	(.L_11 - .L_10)
.L_10:
        /*001c*/ 	.word	0x00000000
        /*0020*/ 	.short	0x0002
        /*0022*/ 	.short	0x0010
        /*0024*/ 	.byte	0x00, 0xf5, 0x21, 0x00


	//----- nvinfo : EIATTR_KPARAM_INFO
	.align		4
.L_11:
        /*0028*/ 	.byte	0x04, 0x17
        /*002a*/ 	.short	(.L_13 - .L_12)
.L_12:
        /*002c*/ 	.word	0x00000000
        /*0030*/ 	.short	0x0001
        /*0032*/ 	.short	0x0008
        /*0034*/ 	.byte	0x00, 0xf5, 0x21, 0x00


	//----- nvinfo : EIATTR_KPARAM_INFO
	.align		4
.L_13:
        /*0038*/ 	.byte	0x04, 0x17
        /*003a*/ 	.short	(.L_15 - .L_14)
.L_14:
        /*003c*/ 	.word	0x00000000
        /*0040*/ 	.short	0x0000
        /*0042*/ 	.short	0x0000
        /*0044*/ 	.byte	0x00, 0xf5, 0x21, 0x00


	//----- nvinfo : EIATTR_SPARSE_MMA_MASK
	.align		4
.L_15:
        /*0048*/ 	.byte	0x03, 0x50
        /*004a*/ 	.short	0x0000


	//----- nvinfo : EIATTR_MAXREG_COUNT
	.align		4
        /*004c*/ 	.byte	0x03, 0x1b
        /*004e*/ 	.short	0x00ff


	//----- nvinfo : EIATTR_MERCURY_ISA_VERSION
	.align		4
        /*0050*/ 	.byte	0x03, 0x5f
        /*0052*/ 	.short	0x0101


	//----- nvinfo : EIATTR_VRC_CTA_INIT_COUNT
	.align		4
        /*0054*/ 	.byte	0x02, 0x4a
	.zero		1
	.zero		1


	//----- nvinfo : EIATTR_EXIT_INSTR_OFFSETS
	.align		4
        /*0058*/ 	.byte	0x04, 0x1c
        /*005a*/ 	.short	(.L_17 - .L_16)


	//   ....[0]....
.L_16:
        /*005c*/ 	.word	0x00000070


	//   ....[1]....
        /*0060*/ 	.word	0x00000130


	//----- nvinfo : EIATTR_CBANK_PARAM_SIZE
	.align		4
.L_17:
        /*0064*/ 	.byte	0x03, 0x19
        /*0066*/ 	.short	0x001c


	//----- nvinfo : EIATTR_PARAM_CBANK
	.align		4
        /*0068*/ 	.byte	0x04, 0x0a
        /*006a*/ 	.short	(.L_19 - .L_18)
	.align		4
.L_18:
        /*006c*/ 	.word	index@(.nv.constant0._Z7add_gpuPfS_S_i)
        /*0070*/ 	.short	0x0380
        /*0072*/ 	.short	0x001c


	//----- nvinfo : EIATTR_SW_WAR
	.align		4
.L_19:
        /*0074*/ 	.byte	0x04, 0x36
        /*0076*/ 	.short	(.L_21 - .L_20)
.L_20:
        /*0078*/ 	.word	0x00000008
.L_21:


//--------------------- .nv.callgraph             --------------------------
	.section	.nv.callgraph,"",@"SHT_CUDA_CALLGRAPH"
	.align	4
	.sectionentsize	8
	.align		4
        /*0000*/ 	.word	0x00000000
	.align		4
        /*0004*/ 	.word	0xffffffff
	.align		4
        /*0008*/ 	.word	0x00000000
	.align		4
        /*000c*/ 	.word	0xfffffffe
	.align		4
        /*0010*/ 	.word	0x00000000
	.align		4
        /*0014*/ 	.word	0xfffffffd
	.align		4
        /*0018*/ 	.word	0x00000000
	.align		4
        /*001c*/ 	.word	0xfffffffc


//--------------------- .text._Z7add_gpuPfS_S_i   --------------------------
	.section	.text._Z7add_gpuPfS_S_i,"ax",@progbits
	.align	128
        .global         _Z7add_gpuPfS_S_i
        .type           _Z7add_gpuPfS_S_i,@function
        .size           _Z7add_gpuPfS_S_i,(.L_x_1 - _Z7add_gpuPfS_S_i)
        .other          _Z7add_gpuPfS_S_i,@"STO_CUDA_ENTRY STV_DEFAULT"
_Z7add_gpuPfS_S_i:
.text._Z7add_gpuPfS_S_i:
[----:B------:R-:W-:Y:S01]  /*0000*/  LDC R1, c[0x0][0x37c] ;  /* 0x0000df00ff017b82 */ /* 0x000fe20000000800 */
[----:B------:R-:W0:Y:S07]  /*0010*/  S2R R0, SR_TID.X ;  /* 0x0000000000007919 */ /* 0x000e2e0000002100 */
[----:B------:R-:W0:Y:S01]  /*0020*/  S2UR UR4, SR_CTAID.X ;  /* 0x00000000000479c3 */ /* 0x000e220000002500 */
[----:B------:R-:W1:Y:S07]  /*0030*/  LDCU UR5, c[0x0][0x398] ;  /* 0x00007300ff0577ac */ /* 0x000e6e0008000800 */
[----:B------:R-:W0:Y:S02]  /*0040*/  LDC R9, c[0x0][0x360] ;  /* 0x0000d800ff097b82 */ /* 0x000e240000000800 */
[----:B0-----:R-:W-:-:S05]  /*0050*/  IMAD R9, R9, UR4, R0 ;  /* 0x0000000409097c24 */ /* 0x001fca000f8e0200 */
[----:B-1----:R-:W-:-:S13]  /*0060*/  ISETP.GE.AND P0, PT, R9, UR5, PT ;  /* 0x0000000509007c0c */ /* 0x002fda000bf06270 */
[----:B------:R-:W-:Y:S05]  /*0070*/  @P0 EXIT ;  /* 0x000000000000094d */ /* 0x000fea0003800000 */
[----:B------:R-:W0:Y:S01]  /*0080*/  LDC.64 R2, c[0x0][0x380] ;  /* 0x0000e000ff027b82 */ /* 0x000e220000000a00 */
[----:B------:R-:W1:Y:S07]  /*0090*/  LDCU.64 UR4, c[0x0][0x358] ;  /* 0x00006b00ff0477ac */ /* 0x000e6e0008000a00 */
[----:B------:R-:W2:Y:S08]  /*00a0*/  LDC.64 R4, c[0x0][0x388] ;  /* 0x0000e200ff047b82 */ /* 0x000eb00000000a00 */
[----:B------:R-:W3:Y:S01]  /*00b0*/  LDC.64 R6, c[0x0][0x390] ;  /* 0x0000e400ff067b82 */ /* 0x000ee20000000a00 */
[----:B0-----:R-:W-:-:S06]  /*00c0*/  IMAD.WIDE R2, R9, 0x4, R2 ;  /* 0x0000000409027825 */ /* 0x001fcc00078e0202 */
[----:B-1----:R-:W4:Y:S01]  /*00d0*/  LDG.E R2, desc[UR4][R2.64] ;  /* 0x0000000402027981 */ /* 0x002f22000c1e1900 */
[----:B--2---:R-:W-:-:S06]  /*00e0*/  IMAD.WIDE R4, R9, 0x4, R4 ;  /* 0x0000000409047825 */ /* 0x004fcc00078e0204 */
[----:B------:R-:W4:Y:S01]  /*00f0*/  LDG.E R5, desc[UR4][R4.64] ;  /* 0x0000000404057981 */ /* 0x000f22000c1e1900 */
[----:B---3--:R-:W-:-:S04]  /*0100*/  IMAD.WIDE R6, R9, 0x4, R6 ;  /* 0x0000000409067825 */ /* 0x008fc800078e0206 */
[----:B----4-:R-:W-:-:S05]  /*0110*/  FADD R9, R2, R5 ;  /* 0x0000000502097221 */ /* 0x010fca0000000000 */
[----:B------:R-:W-:Y:S01]  /*0120*/  STG.E desc[UR4][R6.64], R9 ;  /* 0x0000000906007986 */ /* 0x000fe2000c101904 */
[----:B------:R-:W-:Y:S05]  /*0130*/  EXIT ;  /* 0x000000000000794d */ /* 0x000fea0003800000 */
.L_x_0:
[----:B------:R-:W-:-:S00]  /*0140*/  BRA `(.L_x_0) ;  /* 0xfffffffc00fc7947 */ /* 0x000fc0000383ffff */
[----:B------:R-:W-:-:S00]  /*0150*/  NOP ;  /* 0x0000000000007918 */ /* 0x000fc00000000000 */
        /* <DEDUP_REMOVED lines=10> */
.L_x_1:


//--------------------- .nv.shared.reserved.0     --------------------------
	.section	.nv.shared.reserved.0,"aw",@nobits
	.weak		__nv_reservedSMEM_offset_0_alias
	.size		__nv_reservedSMEM_offset_0_alias, 0, 64
	.other		__nv_reservedSMEM_offset_0_alias,@"STO_CUDA_RESERVED_SHARED STV_DEFAULT"
__nv_reservedSMEM_offset_0_alias:
	.zero		0
	.zero		64


//--------------------- .nv.constant0._Z7add_gpuPfS_S_i --------------------------
	.section	.nv.constant0._Z7add_gpuPfS_S_i,"a",@progbits
	.sectionflags	@""
	.align	4
.nv.constant0._Z7add_gpuPfS_S_i:
	.zero		924


//--------------------- SYMBOLS --------------------------

	.type		.nv.reservedSmem.offset0,@object
	.size		.nv.reservedSmem.offset0,0x4
